//
// Generated by NVIDIA NVVM Compiler
//
// Compiler Build ID: CL-36424714
// Cuda compilation tools, release 13.0, V13.0.88
// Based on NVVM 20.0.0
//

.version 9.0
.target sm_100
.address_size 64

	// .globl	_Z23generateDisariumNumbersPmj
.global .align 4 .u32 findedNumbersCount;

.visible .entry _Z23generateDisariumNumbersPmj(
	.param .u64 .ptr .align 1 _Z23generateDisariumNumbersPmj_param_0,
	.param .u32 _Z23generateDisariumNumbersPmj_param_1
)
{
	.reg .pred 	%p<14>;
	.reg .b32 	%r<32>;
	.reg .b64 	%rd<48>;

	ld.param.u64 	%rd22, [_Z23generateDisariumNumbersPmj_param_0];
	ld.param.u32 	%r12, [_Z23generateDisariumNumbersPmj_param_1];
	ld.volatile.global.u32 	%r13, [findedNumbersCount];
	setp.ge.u32 	%p1, %r13, %r12;
	@%p1 bra 	$L__BB0_18;
	mov.u32 	%r14, %ntid.x;
	mov.u32 	%r15, %tid.x;
	mov.u32 	%r16, %ctaid.x;
	mad.lo.s32 	%r17, %r16, %r14, %r15;
	cvt.u64.u32 	%rd39, %r17;
	mov.u32 	%r18, %nctaid.x;
	mul.lo.s32 	%r19, %r14, %r18;
	cvt.u64.u32 	%rd2, %r19;
	cvta.to.global.u64 	%rd3, %rd22;
$L__BB0_2:
	setp.eq.s64 	%p2, %rd39, 0;
	mov.b32 	%r28, 0;
	@%p2 bra 	$L__BB0_5;
	mov.b32 	%r28, 0;
	mov.u64 	%rd40, %rd39;
$L__BB0_4:
	mul.hi.u64 	%rd23, %rd40, -3689348814741910323;
	shr.u64 	%rd6, %rd23, 3;
	add.s32 	%r28, %r28, 1;
	setp.lt.u64 	%p3, %rd40, 10;
	mov.u64 	%rd40, %rd6;
	@%p3 bra 	$L__BB0_5;
	bra.uni 	$L__BB0_4;
$L__BB0_5:
	setp.eq.s64 	%p4, %rd39, 0;
	mov.b64 	%rd47, 0;
	@%p4 bra 	$L__BB0_15;
	mov.b64 	%rd47, 0;
	mov.b32 	%r29, 0;
	mov.u32 	%r30, %r28;
	mov.u64 	%rd41, %rd39;
$L__BB0_7:
	mov.u64 	%rd7, %rd41;
	mul.hi.u64 	%rd27, %rd7, -3689348814741910323;
	shr.u64 	%rd41, %rd27, 3;
	mul.lo.s64 	%rd29, %rd41, 10;
	sub.s64 	%rd9, %rd7, %rd29;
	setp.eq.s32 	%p5, %r30, 0;
	mov.b64 	%rd46, 1;
	@%p5 bra 	$L__BB0_14;
	and.b32  	%r6, %r30, 3;
	sub.s32 	%r23, %r29, %r28;
	setp.gt.u32 	%p6, %r23, -4;
	mov.b64 	%rd46, 1;
	@%p6 bra 	$L__BB0_11;
	mul.lo.s64 	%rd33, %rd9, %rd9;
	mul.lo.s64 	%rd10, %rd33, %rd33;
	and.b32  	%r24, %r30, -4;
	neg.s32 	%r31, %r24;
	mov.b64 	%rd46, 1;
$L__BB0_10:
	mul.lo.s64 	%rd46, %rd46, %rd10;
	add.s32 	%r31, %r31, 4;
	setp.ne.s32 	%p7, %r31, 0;
	@%p7 bra 	$L__BB0_10;
$L__BB0_11:
	setp.eq.s32 	%p8, %r6, 0;
	@%p8 bra 	$L__BB0_14;
	mul.lo.s64 	%rd46, %rd46, %rd9;
	setp.eq.s32 	%p9, %r6, 1;
	@%p9 bra 	$L__BB0_14;
	mul.lo.s64 	%rd34, %rd46, %rd9;
	setp.eq.s32 	%p10, %r6, 2;
	selp.b64 	%rd35, 1, %rd9, %p10;
	mul.lo.s64 	%rd46, %rd34, %rd35;
$L__BB0_14:
	add.s64 	%rd47, %rd46, %rd47;
	setp.gt.u64 	%p11, %rd7, 9;
	add.s32 	%r29, %r29, 1;
	add.s32 	%r30, %r30, -1;
	@%p11 bra 	$L__BB0_7;
$L__BB0_15:
	setp.ne.s64 	%p12, %rd47, %rd39;
	@%p12 bra 	$L__BB0_17;
	atom.global.add.u32 	%r25, [findedNumbersCount], 1;
	mul.wide.u32 	%rd37, %r25, 8;
	add.s64 	%rd38, %rd3, %rd37;
	st.global.u64 	[%rd38], %rd39;
$L__BB0_17:
	add.s64 	%rd39, %rd39, %rd2;
	ld.volatile.global.u32 	%r26, [findedNumbersCount];
	setp.lt.u32 	%p13, %r26, %r12;
	@%p13 bra 	$L__BB0_2;
$L__BB0_18:
	ret;

}


// ===== COMPILED SASS (sm_100) =====

	.target	sm_100

	.elftype	@"ET_EXEC"


//--------------------- .note.nv.tkinfo           --------------------------
	.section	.note.nv.tkinfo,"",@"SHT_NOTE"
	.sectionflags	@"SHF_NOTE_NV_TKINFO"
	.tkinfo
        /*0018*/ 	.word	0x00000002
        /*0030*/ 	.string	""
        /*0030*/ 	.string	"ptxas"
        /*0030*/ 	.string	"Cuda compilation tools, release 13.0, V13.0.88"
        /*0030*/ 	.string	"Build cuda_13.0.r13.0/compiler.36424714_0"
        /*0030*/ 	.string	"-arch sm_100 -m 64 "



//--------------------- .note.nv.cuinfo           --------------------------
	.section	.note.nv.cuinfo,"",@"SHT_NOTE"
	.sectionflags	@"SHF_NOTE_NV_CUINFO"
        /*0018*/ 	.short	0x0002
        /*001a*/ 	.short	0x0064
        /*001c*/ 	.short	0x0082
	.zero		2


//--------------------- .nv.info                  --------------------------
	.section	.nv.info,"",@"SHT_CUDA_INFO"
	.align	4


	//----- nvinfo : EIATTR_REGCOUNT
	.align		4
        /*0000*/ 	.byte	0x04, 0x2f
        /*0002*/ 	.short	(.L_2 - .L_1)
	.align		4
.L_1:
        /*0004*/ 	.word	index@(_Z23generateDisariumNumbersPmj)
        /*0008*/ 	.word	0x0000001a


	//----- nvinfo : EIATTR_FRAME_SIZE
	.align		4
.L_2:
        /*000c*/ 	.byte	0x04, 0x11
        /*000e*/ 	.short	(.L_4 - .L_3)
	.align		4
.L_3:
        /*0010*/ 	.word	index@(_Z23generateDisariumNumbersPmj)
        /*0014*/ 	.word	0x00000000


	//----- nvinfo : EIATTR_MIN_STACK_SIZE
	.align		4
.L_4:
        /*0018*/ 	.byte	0x04, 0x12
        /*001a*/ 	.short	(.L_6 - .L_5)
	.align		4
.L_5:
        /*001c*/ 	.word	index@(_Z23generateDisariumNumbersPmj)
        /*0020*/ 	.word	0x00000000
.L_6:


//--------------------- .nv.compat                --------------------------
	.section	.nv.compat,"",@"SHT_CUDA_COMPAT_INFO"
	.align	4
        /*0000*/ 	.byte	0x02, 0x09, 0x00, 0x00, 0x02, 0x02, 0x01, 0x00, 0x02, 0x05, 0x05, 0x00, 0x03, 0x07, 0x01, 0x01
        /*0010*/ 	.byte	0x02, 0x03, 0x00, 0x00, 0x02, 0x06, 0x01, 0x00, 0x04, 0x0b, 0x08, 0x00, 0x09, 0x00, 0x00, 0x00
        /*0020*/ 	.byte	0x00, 0x00, 0x00, 0x00


//--------------------- .nv.info._Z23generateDisariumNumbersPmj --------------------------
	.section	.nv.info._Z23generateDisariumNumbersPmj,"",@"SHT_CUDA_INFO"
	.sectionflags	@""
	.align	4


	//----- nvinfo : EIATTR_CUDA_API_VERSION
	.align		4
        /*0000*/ 	.byte	0x04, 0x37
        /*0002*/ 	.short	(.L_8 - .L_7)
.L_7:
        /*0004*/ 	.word	0x00000082


	//----- nvinfo : EIATTR_KPARAM_INFO
	.align		4
.L_8:
        /*0008*/ 	.byte	0x04, 0x17
        /*000a*/ 	.short	(.L_10 - .L_9)
.L_9:
        /*000c*/ 	.word	0x00000000
        /*0010*/ 	.short	0x0001
        /*0012*/ 	.short	0x0008
        /*0014*/ 	.byte	0x00, 0xf0, 0x11, 0x00


	//----- nvinfo : EIATTR_KPARAM_INFO
	.align		4
.L_10:
        /*0018*/ 	.byte	0x04, 0x17
        /*001a*/ 	.short	(.L_12 - .L_11)
.L_11:
        /*001c*/ 	.word	0x00000000
        /*0020*/ 	.short	0x0000
        /*0022*/ 	.short	0x0000
        /*0024*/ 	.byte	0x00, 0xf5, 0x21, 0x00


	//----- nvinfo : EIATTR_SPARSE_MMA_MASK
	.align		4
.L_12:
        /*0028*/ 	.byte	0x03, 0x50
        /*002a*/ 	.short	0x0000


	//----- nvinfo : EIATTR_MAXREG_COUNT
	.align		4
        /*002c*/ 	.byte	0x03, 0x1b
        /*002e*/ 	.short	0x00ff


	//----- nvinfo : EIATTR_MERCURY_ISA_VERSION
	.align		4
        /*0030*/ 	.byte	0x03, 0x5f
        /*0032*/ 	.short	0x0101


	//----- nvinfo : EIATTR_INT_WARP_WIDE_INSTR_OFFSETS
	.align		4
        /*0034*/ 	.byte	0x04, 0x31
        /*0036*/ 	.short	(.L_14 - .L_13)


	//   ....[0]....
.L_13:
        /*0038*/ 	.word	0x00000b00


	//   ....[1]....
        /*003c*/ 	.word	0x00000ba0


	//----- nvinfo : EIATTR_VRC_CTA_INIT_COUNT
	.align		4
.L_14:
        /*0040*/ 	.byte	0x02, 0x4a
	.zero		1
	.zero		1


	//----- nvinfo : EIATTR_EXIT_INSTR_OFFSETS
	.align		4
        /*0044*/ 	.byte	0x04, 0x1c
        /*0046*/ 	.short	(.L_16 - .L_15)


	//   ....[0]....
.L_15:
        /*0048*/ 	.word	0x00000060


	//   ....[1]....
        /*004c*/ 	.word	0x00000c60


	//----- nvinfo : EIATTR_CRS_STACK_SIZE
	.align		4
.L_16:
        /*0050*/ 	.byte	0x04, 0x1e
        /*0052*/ 	.short	(.L_18 - .L_17)
.L_17:
        /*0054*/ 	.word	0x00000000


	//----- nvinfo : EIATTR_CBANK_PARAM_SIZE
	.align		4
.L_18:
        /*0058*/ 	.byte	0x03, 0x19
        /*005a*/ 	.short	0x000c


	//----- nvinfo : EIATTR_PARAM_CBANK
	.align		4
        /*005c*/ 	.byte	0x04, 0x0a
        /*005e*/ 	.short	(.L_20 - .L_19)
	.align		4
.L_19:
        /*0060*/ 	.word	index@(.nv.constant0._Z23generateDisariumNumbersPmj)
        /*0064*/ 	.short	0x0380
        /*0066*/ 	.short	0x000c


	//----- nvinfo : EIATTR_SW_WAR
	.align		4
.L_20:
        /*0068*/ 	.byte	0x04, 0x36
        /*006a*/ 	.short	(.L_22 - .L_21)
.L_21:
        /*006c*/ 	.word	0x00000008
.L_22:


//--------------------- .nv.callgraph             --------------------------
	.section	.nv.callgraph,"",@"SHT_CUDA_CALLGRAPH"
	.align	4
	.sectionentsize	8
	.align		4
        /*0000*/ 	.word	0x00000000
	.align		4
        /*0004*/ 	.word	0xffffffff
	.align		4
        /*0008*/ 	.word	0x00000000
	.align		4
        /*000c*/ 	.word	0xfffffffe
	.align		4
        /*0010*/ 	.word	0x00000000
	.align		4
        /*0014*/ 	.word	0xfffffffd
	.align		4
        /*0018*/ 	.word	0x00000000
	.align		4
        /*001c*/ 	.word	0xfffffffc


//--------------------- .nv.constant4             --------------------------
	.section	.nv.constant4,"a",@progbits
	.align	8
	.align		8
.nv.constant4:
        /*0000*/ 	.dword	findedNumbersCount


//--------------------- .text._Z23generateDisariumNumbersPmj --------------------------
	.section	.text._Z23generateDisariumNumbersPmj,"ax",@progbits
	.align	128
        .global         _Z23generateDisariumNumbersPmj
        .type           _Z23generateDisariumNumbersPmj,@function
        .size           _Z23generateDisariumNumbersPmj,(.L_x_20 - _Z23generateDisariumNumbersPmj)
        .other          _Z23generateDisariumNumbersPmj,@"STO_CUDA_ENTRY STV_DEFAULT"
_Z23generateDisariumNumbersPmj:
.text._Z23generateDisariumNumbersPmj:
[----:B------:R-:W-:Y:S08]  /*0000*/  LDC R1, c[0x0][0x37c] ;  /* 0x0000df00ff017b82 */ /* 0x000ff00000000800 */
[----:B------:R-:W0:Y:S01]  /*0010*/  LDC.64 R2, c[0x4][RZ] ;  /* 0x01000000ff027b82 */ /* 0x000e220000000a00 */
[----:B------:R-:W0:Y:S01]  /*0020*/  LDCU.64 UR6, c[0x0][0x358] ;  /* 0x00006b00ff0677ac */ /* 0x000e220008000a00 */
[----:B------:R-:W1:Y:S01]  /*0030*/  LDCU UR4, c[0x0][0x388] ;  /* 0x00007100ff0477ac */ /* 0x000e620008000800 */
[----:B0-----:R-:W1:Y:S02]  /*0040*/  LDG.E.STRONG.SYS R2, desc[UR6][R2.64] ;  /* 0x0000000602027981 */ /* 0x001e64000c1f5900 */
[----:B-1----:R-:W-:-:S13]  /*0050*/  ISETP.GE.U32.AND P0, PT, R2, UR4, PT ;  /* 0x0000000402007c0c */ /* 0x002fda000bf06070 */
[----:B------:R-:W-:Y:S05]  /*0060*/  @P0 EXIT ;  /* 0x000000000000094d */ /* 0x000fea0003800000 */
[----:B------:R-:W0:Y:S01]  /*0070*/  S2R R2, SR_TID.X ;  /* 0x0000000000027919 */ /* 0x000e220000002100 */
[----:B------:R-:W1:Y:S01]  /*0080*/  LDCU UR5, c[0x0][0x360] ;  /* 0x00006c00ff0577ac */ /* 0x000e620008000800 */
[----:B------:R-:W-:Y:S01]  /*0090*/  HFMA2 R3, -RZ, RZ, 0, 0 ;  /* 0x00000000ff037431 */ /* 0x000fe200000001ff */
[----:B------:R-:W0:Y:S01]  /*00a0*/  S2R R5, SR_CTAID.X ;  /* 0x0000000000057919 */ /* 0x000e220000002500 */
[----:B------:R-:W1:Y:S02]  /*00b0*/  LDCU UR4, c[0x0][0x370] ;  /* 0x00006e00ff0477ac */ /* 0x000e640008000800 */
[----:B-1----:R-:W-:Y:S02]  /*00c0*/  UIMAD UR4, UR5, UR4, URZ ;  /* 0x00000004050472a4 */ /* 0x002fe4000f8e02ff */
[----:B0-----:R-:W-:-:S10]  /*00d0*/  IMAD R2, R5, UR5, R2 ;  /* 0x0000000505027c24 */ /* 0x001fd4000f8e0202 */
.L_x_18:
[C---:B------:R-:W-:Y:S01]  /*00e0*/  ISETP.NE.U32.AND P1, PT, R2.reuse, RZ, PT ;  /* 0x000000ff0200720c */ /* 0x040fe20003f25070 */
[----:B------:R-:W-:Y:S01]  /*00f0*/  BSSY.RECONVERGENT B0, `(.L_x_0) ;  /* 0x0000018000007945 */ /* 0x000fe20003800200 */
[----:B------:R-:W-:Y:S01]  /*0100*/  ISETP.NE.U32.AND P0, PT, R2, RZ, PT ;  /* 0x000000ff0200720c */ /* 0x000fe20003f05070 */
[----:B------:R-:W-:Y:S01]  /*0110*/  IMAD.MOV.U32 R0, RZ, RZ, RZ ;  /* 0x000000ffff007224 */ /* 0x000fe200078e00ff */
[C---:B------:R-:W-:Y:S02]  /*0120*/  ISETP.NE.AND.EX P1, PT, R3.reuse, RZ, PT, P1 ;  /* 0x000000ff0300720c */ /* 0x040fe40003f25310 */
[----:B------:R-:W-:-:S11]  /*0130*/  ISETP.NE.AND.EX P0, PT, R3, RZ, PT, P0 ;  /* 0x000000ff0300720c */ /* 0x000fd60003f05300 */
[----:B------:R-:W-:Y:S05]  /*0140*/  @!P1 BRA `(.L_x_1) ;  /* 0x0000000000489947 */ /* 0x000fea0003800000 */
[----:B------:R-:W-:Y:S01]  /*0150*/  MOV R0, RZ ;  /* 0x000000ff00007202 */ /* 0x000fe20000000f00 */
[----:B------:R-:W-:Y:S01]  /*0160*/  IMAD.MOV.U32 R11, RZ, RZ, R2 ;  /* 0x000000ffff0b7224 */ /* 0x000fe200078e0002 */
[----:B------:R-:W-:-:S07]  /*0170*/  MOV R13, R3 ;  /* 0x00000003000d7202 */ /* 0x000fce0000000f00 */
.L_x_2:
[----:B------:R-:W-:-:S04]  /*0180*/  IMAD.WIDE.U32 R4, R13, -0x33333333, RZ ;  /* 0xcccccccd0d047825 */ /* 0x000fc800078e00ff */
[----:B------:R-:W-:Y:S02]  /*0190*/  VIADD R0, R0, 0x1 ;  /* 0x0000000100007836 */ /* 0x000fe40000000000 */
[----:B------:R-:W-:-:S04]  /*01a0*/  IMAD.WIDE.U32 R6, P1, R11, -0x33333334, R4 ;  /* 0xcccccccc0b067825 */ /* 0x000fc80007820004 */
[----:B------:R-:W-:Y:S01]  /*01b0*/  IMAD.WIDE.U32 R4, R11, -0x33333333, RZ ;  /* 0xcccccccd0b047825 */ /* 0x000fe200078e00ff */
[----:B------:R-:W-:-:S03]  /*01c0*/  MOV R8, R7 ;  /* 0x0000000700087202 */ /* 0x000fc60000000f00 */
[----:B------:R-:W-:Y:S01]  /*01d0*/  IMAD.X R9, RZ, RZ, RZ, P1 ;  /* 0x000000ffff097224 */ /* 0x000fe200008e06ff */
[----:B------:R-:W-:Y:S02]  /*01e0*/  ISETP.GE.U32.AND P1, PT, R11, 0xa, PT ;  /* 0x0000000a0b00780c */ /* 0x000fe40003f26070 */
[----:B------:R-:W-:Y:S02]  /*01f0*/  IADD3 RZ, P2, PT, R5, R6, RZ ;  /* 0x0000000605ff7210 */ /* 0x000fe40007f5e0ff */
[----:B------:R-:W-:-:S03]  /*0200*/  ISETP.GE.U32.AND.EX P1, PT, R13, RZ, PT, P1 ;  /* 0x000000ff0d00720c */ /* 0x000fc60003f26110 */
[----:B------:R-:W-:-:S05]  /*0210*/  IMAD.WIDE.U32.X R4, R13, -0x33333334, R8, P2 ;  /* 0xcccccccc0d047825 */ /* 0x000fca00010e0408 */
[--C-:B------:R-:W-:Y:S02]  /*0220*/  SHF.R.U64 R4, R4, 0x3, R5.reuse ;  /* 0x0000000304047819 */ /* 0x100fe40000001205 */
[----:B------:R-:W-:Y:S02]  /*0230*/  SHF.R.U32.HI R5, RZ, 0x3, R5 ;  /* 0x00000003ff057819 */ /* 0x000fe40000011605 */
[----:B------:R-:W-:-:S03]  /*0240*/  MOV R11, R4 ;  /* 0x00000004000b7202 */ /* 0x000fc60000000f00 */
[----:B------:R-:W-:Y:S01]  /*0250*/  IMAD.MOV.U32 R13, RZ, RZ, R5 ;  /* 0x000000ffff0d7224 */ /* 0x000fe200078e0005 */
[----:B------:R-:W-:Y:S06]  /*0260*/  @P1 BRA `(.L_x_2) ;  /* 0xfffffffc00c41947 */ /* 0x000fec000383ffff */
.L_x_1:
[----:B------:R-:W-:Y:S05]  /*0270*/  BSYNC.RECONVERGENT B0 ;  /* 0x0000000000007941 */ /* 0x000fea0003800200 */
.L_x_0:
[----:B------:R-:W-:Y:S01]  /*0280*/  BSSY.RECONVERGENT B2, `(.L_x_3) ;  /* 0x0000082000027945 */ /* 0x000fe20003800200 */
[----:B------:R-:W-:-:S03]  /*0290*/  CS2R R4, SRZ ;  /* 0x0000000000047805 */ /* 0x000fc6000001ff00 */
[----:B------:R-:W-:Y:S05]  /*02a0*/  @!P0 BRA `(.L_x_4) ;  /* 0x0000000400fc8947 */ /* 0x000fea0003800000 */
[----:B------:R-:W-:Y:S01]  /*02b0*/  HFMA2 R7, -RZ, RZ, 0, 0 ;  /* 0x00000000ff077431 */ /* 0x000fe200000001ff */
[----:B------:R-:W-:Y:S01]  /*02c0*/  CS2R R4, SRZ ;  /* 0x0000000000047805 */ /* 0x000fe2000001ff00 */
[----:B------:R-:W-:Y:S01]  /*02d0*/  IMAD.MOV.U32 R6, RZ, RZ, R0 ;  /* 0x000000ffff067224 */ /* 0x000fe200078e0000 */
[----:B------:R-:W-:Y:S01]  /*02e0*/  MOV R8, R2 ;  /* 0x0000000200087202 */ /* 0x000fe20000000f00 */
[----:B------:R-:W-:-:S07]  /*02f0*/  IMAD.MOV.U32 R9, RZ, RZ, R3 ;  /* 0x000000ffff097224 */ /* 0x000fce00078e0003 */
.L_x_15:
[----:B------:R-:W-:Y:S01]  /*0300*/  IMAD.WIDE.U32 R10, R9, -0x33333333, RZ ;  /* 0xcccccccd090a7825 */ /* 0x000fe200078e00ff */
[----:B------:R-:W-:Y:S01]  /*0310*/  BSSY.RECONVERGENT B1, `(.L_x_5) ;  /* 0x0000071000017945 */ /* 0x000fe20003800200 */
[----:B------:R-:W-:Y:S02]  /*0320*/  MOV R18, 0x1 ;  /* 0x0000000100127802 */ /* 0x000fe40000000f00 */
[----:B------:R-:W-:Y:S02]  /*0330*/  IMAD.MOV.U32 R17, RZ, RZ, RZ ;  /* 0x000000ffff117224 */ /* 0x000fe400078e00ff */
[----:B------:R-:W-:-:S04]  /*0340*/  IMAD.WIDE.U32 R12, P0, R8, -0x33333334, R10 ;  /* 0xcccccccc080c7825 */ /* 0x000fc8000780000a */
[----:B------:R-:W-:Y:S01]  /*0350*/  IMAD.WIDE.U32 R10, R8, -0x33333333, RZ ;  /* 0xcccccccd080a7825 */ /* 0x000fe200078e00ff */
[----:B------:R-:W-:-:S03]  /*0360*/  IADD3.X R15, PT, PT, RZ, RZ, RZ, P0, !PT ;  /* 0x000000ffff0f7210 */ /* 0x000fc600007fe4ff */
[----:B------:R-:W-:Y:S01]  /*0370*/  IMAD.MOV.U32 R14, RZ, RZ, R13 ;  /* 0x000000ffff0e7224 */ /* 0x000fe200078e000d */
[----:B------:R-:W-:-:S05]  /*0380*/  IADD3 RZ, P0, PT, R11, R12, RZ ;  /* 0x0000000c0bff7210 */ /* 0x000fca0007f1e0ff */
[----:B------:R-:W-:Y:S01]  /*0390*/  IMAD.WIDE.U32.X R10, R9, -0x33333334, R14, P0 ;  /* 0xcccccccc090a7825 */ /* 0x000fe200000e040e */
[----:B------:R-:W-:-:S04]  /*03a0*/  ISETP.NE.AND P0, PT, R6, RZ, PT ;  /* 0x000000ff0600720c */ /* 0x000fc80003f05270 */
[--C-:B------:R-:W-:Y:S02]  /*03b0*/  SHF.R.U64 R15, R10, 0x3, R11.reuse ;  /* 0x000000030a0f7819 */ /* 0x100fe4000000120b */
[----:B------:R-:W-:Y:S01]  /*03c0*/  SHF.R.U32.HI R14, RZ, 0x3, R11 ;  /* 0x00000003ff0e7819 */ /* 0x000fe2000001160b */
[--C-:B------:R-:W-:Y:S01]  /*03d0*/  IMAD.MOV.U32 R11, RZ, RZ, R9.reuse ;  /* 0x000000ffff0b7224 */ /* 0x100fe200078e0009 */
[----:B------:R-:W-:Y:S01]  /*03e0*/  MOV R10, R8 ;  /* 0x00000008000a7202 */ /* 0x000fe20000000f00 */
[----:B------:R-:W-:Y:S01]  /*03f0*/  IMAD.WIDE.U32 R12, R15, -0xa, R8 ;  /* 0xfffffff60f0c7825 */ /* 0x000fe200078e0008 */
[----:B------:R-:W-:-:S03]  /*0400*/  MOV R8, R15 ;  /* 0x0000000f00087202 */ /* 0x000fc60000000f00 */
[----:B------:R-:W-:Y:S02]  /*0410*/  IMAD R23, R14, -0xa, RZ ;  /* 0xfffffff60e177824 */ /* 0x000fe400078e02ff */
[----:B------:R-:W-:-:S03]  /*0420*/  IMAD.MOV.U32 R9, RZ, RZ, R14 ;  /* 0x000000ffff097224 */ /* 0x000fc600078e000e */
[----:B------:R-:W-:Y:S01]  /*0430*/  IADD3 R23, PT, PT, R13, -R15, R23 ;  /* 0x8000000f0d177210 */ /* 0x000fe20007ffe017 */
[----:B------:R-:W-:Y:S06]  /*0440*/  @!P0 BRA `(.L_x_6) ;  /* 0x0000000400748947 */ /* 0x000fec0003800000 */
[----:B------:R-:W-:Y:S01]  /*0450*/  IADD3 R14, PT, PT, R7, -R0, RZ ;  /* 0x80000000070e7210 */ /* 0x000fe20007ffe0ff */
[----:B------:R-:W-:Y:S01]  /*0460*/  BSSY.RECONVERGENT B0, `(.L_x_7) ;  /* 0x0000047000007945 */ /* 0x000fe20003800200 */
[----:B------:R-:W-:Y:S01]  /*0470*/  HFMA2 R17, -RZ, RZ, 0, 0 ;  /* 0x00000000ff117431 */ /* 0x000fe200000001ff */
[----:B------:R-:W-:Y:S01]  /*0480*/  LOP3.LUT R20, R6, 0x3, RZ, 0xc0, !PT ;  /* 0x0000000306147812 */ /* 0x000fe200078ec0ff */
[----:B------:R-:W-:Y:S01]  /*0490*/  IMAD.MOV.U32 R18, RZ, RZ, 0x1 ;  /* 0x00000001ff127424 */ /* 0x000fe200078e00ff */
[----:B------:R-:W-:-:S13]  /*04a0*/  ISETP.GT.U32.AND P0, PT, R14, -0x4, PT ;  /* 0xfffffffc0e00780c */ /* 0x000fda0003f04070 */
[----:B------:R-:W-:Y:S05]  /*04b0*/  @P0 BRA `(.L_x_8) ;  /* 0x0000000400040947 */ /* 0x000fea0003800000 */
[----:B------:R-:W-:Y:S01]  /*04c0*/  LOP3.LUT R22, R6, 0xfffffffc, RZ, 0xc0, !PT ;  /* 0xfffffffc06167812 */ /* 0x000fe200078ec0ff */
[-C--:B------:R-:W-:Y:S02]  /*04d0*/  IMAD R14, R23, R12.reuse, RZ ;  /* 0x0000000c170e7224 */ /* 0x080fe400078e02ff */
[----:B------:R-:W-:Y:S01]  /*04e0*/  IMAD.WIDE.U32 R16, R12, R12, RZ ;  /* 0x0000000c0c107225 */ /* 0x000fe200078e00ff */
[----:B------:R-:W-:-:S03]  /*04f0*/  IADD3 R22, PT, PT, -R22, RZ, RZ ;  /* 0x000000ff16167210 */ /* 0x000fc60007ffe1ff */
[----:B------:R-:W-:Y:S01]  /*0500*/  IMAD R15, R23, R12, R14 ;  /* 0x0000000c170f7224 */ /* 0x000fe200078e020e */
[----:B------:R-:W-:-:S03]  /*0510*/  ISETP.GE.AND P0, PT, R22, RZ, PT ;  /* 0x000000ff1600720c */ /* 0x000fc60003f06270 */
[----:B------:R-:W-:Y:S02]  /*0520*/  IMAD.IADD R17, R17, 0x1, R15 ;  /* 0x0000000111117824 */ /* 0x000fe400078e020f */
[----:B------:R-:W-:-:S04]  /*0530*/  IMAD.WIDE.U32 R14, R16, R16, RZ ;  /* 0x00000010100e7225 */ /* 0x000fc800078e00ff */
[----:B------:R-:W-:-:S04]  /*0540*/  IMAD R18, R17, R16, RZ ;  /* 0x0000001011127224 */ /* 0x000fc800078e02ff */
[----:B------:R-:W-:Y:S01]  /*0550*/  IMAD R21, R17, R16, R18 ;  /* 0x0000001011157224 */ /* 0x000fe200078e0212 */
[----:B------:R-:W-:Y:S01]  /*0560*/  MOV R17, RZ ;  /* 0x000000ff00117202 */ /* 0x000fe20000000f00 */
[----:B------:R-:W-:Y:S02]  /*0570*/  IMAD.MOV.U32 R18, RZ, RZ, 0x1 ;  /* 0x00000001ff127424 */ /* 0x000fe400078e00ff */
[----:B------:R-:W-:Y:S01]  /*0580*/  IMAD.IADD R21, R15, 0x1, R21 ;  /* 0x000000010f157824 */ /* 0x000fe200078e0215 */
[----:B------:R-:W-:Y:S06]  /*0590*/  @P0 BRA `(.L_x_9) ;  /* 0x0000000000ac0947 */ /* 0x000fec0003800000 */
[----:B------:R-:W-:Y:S01]  /*05a0*/  IADD3 R16, PT, PT, -R22, RZ, RZ ;  /* 0x000000ff16107210 */ /* 0x000fe20007ffe1ff */
[----:B------:R-:W-:Y:S01]  /*05b0*/  BSSY.RECONVERGENT B3, `(.L_x_10) ;  /* 0x0000018000037945 */ /* 0x000fe20003800200 */
[----:B------:R-:W-:Y:S02]  /*05c0*/  PLOP3.LUT P0, PT, PT, PT, PT, 0x80, 0x8 ;  /* 0x000000000008781c */ /* 0x000fe40003f0f070 */
[----:B------:R-:W-:-:S13]  /*05d0*/  ISETP.GT.AND P1, PT, R16, 0xc, PT ;  /* 0x0000000c1000780c */ /* 0x000fda0003f24270 */
[----:B------:R-:W-:Y:S05]  /*05e0*/  @!P1 BRA `(.L_x_11) ;  /* 0x0000000000509947 */ /* 0x000fea0003800000 */
[----:B------:R-:W-:-:S13]  /*05f0*/  PLOP3.LUT P0, PT, PT, PT, PT, 0x8, 0x80 ;  /* 0x000000000080781c */ /* 0x000fda0003f0e170 */
.L_x_12:
[-C--:B------:R-:W-:Y:S01]  /*0600*/  IMAD R19, R17, R14.reuse, RZ ;  /* 0x0000000e11137224 */ /* 0x080fe200078e02ff */
[----:B------:R-:W-:Y:S01]  /*0610*/  IADD3 R22, PT, PT, R22, 0x10, RZ ;  /* 0x0000001016167810 */ /* 0x000fe20007ffe0ff */
[----:B------:R-:W-:-:S03]  /*0620*/  IMAD.WIDE.U32 R16, R18, R14, RZ ;  /* 0x0000000e12107225 */ /* 0x000fc600078e00ff */
[----:B------:R-:W-:Y:S01]  /*0630*/  ISETP.GE.AND P1, PT, R22, -0xc, PT ;  /* 0xfffffff41600780c */ /* 0x000fe20003f26270 */
[----:B------:R-:W-:-:S04]  /*0640*/  IMAD R19, R18, R21, R19 ;  /* 0x0000001512137224 */ /* 0x000fc800078e0213 */
[----:B------:R-:W-:Y:S02]  /*0650*/  IMAD.IADD R17, R17, 0x1, R19 ;  /* 0x0000000111117824 */ /* 0x000fe400078e0213 */
[----:B------:R-:W-:-:S04]  /*0660*/  IMAD.WIDE.U32 R18, R16, R14, RZ ;  /* 0x0000000e10127225 */ /* 0x000fc800078e00ff */
[----:B------:R-:W-:-:S04]  /*0670*/  IMAD R17, R17, R14, RZ ;  /* 0x0000000e11117224 */ /* 0x000fc800078e02ff */
[----:B------:R-:W-:-:S05]  /*0680*/  IMAD R17, R21, R16, R17 ;  /* 0x0000001015117224 */ /* 0x000fca00078e0211 */
[----:B------:R-:W-:-:S05]  /*0690*/  IADD3 R17, PT, PT, R19, R17, RZ ;  /* 0x0000001113117210 */ /* 0x000fca0007ffe0ff */
[-C--:B------:R-:W-:Y:S02]  /*06a0*/  IMAD R19, R17, R14.reuse, RZ ;  /* 0x0000000e11137224 */ /* 0x080fe400078e02ff */
[----:B------:R-:W-:-:S04]  /*06b0*/  IMAD.WIDE.U32 R16, R18, R14, RZ ;  /* 0x0000000e12107225 */ /* 0x000fc800078e00ff */
[----:B------:R-:W-:-:S04]  /*06c0*/  IMAD R19, R21, R18, R19 ;  /* 0x0000001215137224 */ /* 0x000fc800078e0213 */
[----:B------:R-:W-:Y:S02]  /*06d0*/  IMAD.IADD R17, R17, 0x1, R19 ;  /* 0x0000000111117824 */ /* 0x000fe400078e0213 */
[----:B------:R-:W-:-:S04]  /*06e0*/  IMAD.WIDE.U32 R18, R16, R14, RZ ;  /* 0x0000000e10127225 */ /* 0x000fc800078e00ff */
[----:B------:R-:W-:-:S04]  /*06f0*/  IMAD R17, R17, R14, RZ ;  /* 0x0000000e11117224 */ /* 0x000fc800078e02ff */
[----:B------:R-:W-:-:S04]  /*0700*/  IMAD R17, R21, R16, R17 ;  /* 0x0000001015117224 */ /* 0x000fc800078e0211 */
[----:B------:R-:W-:Y:S01]  /*0710*/  IMAD.IADD R17, R19, 0x1, R17 ;  /* 0x0000000113117824 */ /* 0x000fe200078e0211 */
[----:B------:R-:W-:Y:S06]  /*0720*/  @!P1 BRA `(.L_x_12) ;  /* 0xfffffffc00b49947 */ /* 0x000fec000383ffff */
.L_x_11:
[----:B------:R-:W-:Y:S05]  /*0730*/  BSYNC.RECONVERGENT B3 ;  /* 0x0000000000037941 */ /* 0x000fea0003800200 */
.L_x_10:
[----:B------:R-:W-:Y:S01]  /*0740*/  IADD3 R16, PT, PT, -R22, RZ, RZ ;  /* 0x000000ff16107210 */ /* 0x000fe20007ffe1ff */
[----:B------:R-:W-:Y:S03]  /*0750*/  BSSY.RECONVERGENT B3, `(.L_x_13) ;  /* 0x000000d000037945 */ /* 0x000fe60003800200 */
[----:B------:R-:W-:-:S13]  /*0760*/  ISETP.GT.AND P1, PT, R16, 0x4, PT ;  /* 0x000000041000780c */ /* 0x000fda0003f24270 */
[----:B------:R-:W-:Y:S05]  /*0770*/  @!P1 BRA `(.L_x_14) ;  /* 0x0000000000289947 */ /* 0x000fea0003800000 */
[-C--:B------:R-:W-:Y:S01]  /*0780*/  IMAD R19, R17, R14.reuse, RZ ;  /* 0x0000000e11137224 */ /* 0x080fe200078e02ff */
[----:B------:R-:W-:Y:S01]  /*0790*/  PLOP3.LUT P0, PT, PT, PT, PT, 0x8, 0x80 ;  /* 0x000000000080781c */ /* 0x000fe20003f0e170 */
[----:B------:R-:W-:Y:S01]  /*07a0*/  IMAD.WIDE.U32 R16, R18, R14, RZ ;  /* 0x0000000e12107225 */ /* 0x000fe200078e00ff */
[----:B------:R-:W-:-:S03]  /*07b0*/  IADD3 R22, PT, PT, R22, 0x8, RZ ;  /* 0x0000000816167810 */ /* 0x000fc60007ffe0ff */
[----:B------:R-:W-:-:S04]  /*07c0*/  IMAD R19, R21, R18, R19 ;  /* 0x0000001215137224 */ /* 0x000fc800078e0213 */
[----:B------:R-:W-:Y:S02]  /*07d0*/  IMAD.IADD R17, R17, 0x1, R19 ;  /* 0x0000000111117824 */ /* 0x000fe400078e0213 */
[----:B------:R-:W-:-:S04]  /*07e0*/  IMAD.WIDE.U32 R18, R16, R14, RZ ;  /* 0x0000000e10127225 */ /* 0x000fc800078e00ff */
[----:B------:R-:W-:-:S04]  /*07f0*/  IMAD R17, R17, R14, RZ ;  /* 0x0000000e11117224 */ /* 0x000fc800078e02ff */
[----:B------:R-:W-:-:S05]  /*0800*/  IMAD R17, R21, R16, R17 ;  /* 0x0000001015117224 */ /* 0x000fca00078e0211 */
[----:B------:R-:W-:-:S07]  /*0810*/  IADD3 R17, PT, PT, R19, R17, RZ ;  /* 0x0000001113117210 */ /* 0x000fce0007ffe0ff */
.L_x_14:
[----:B------:R-:W-:Y:S05]  /*0820*/  BSYNC.RECONVERGENT B3 ;  /* 0x0000000000037941 */ /* 0x000fea0003800200 */
.L_x_13:
[----:B------:R-:W-:-:S13]  /*0830*/  ISETP.NE.OR P0, PT, R22, RZ, P0 ;  /* 0x000000ff1600720c */ /* 0x000fda0000705670 */
[----:B------:R-:W-:Y:S05]  /*0840*/  @!P0 BRA `(.L_x_8) ;  /* 0x0000000000208947 */ /* 0x000fea0003800000 */
.L_x_9:
[----:B------:R-:W-:Y:S02]  /*0850*/  VIADD R22, R22, 0x4 ;  /* 0x0000000416167836 */ /* 0x000fe40000000000 */
[-C--:B------:R-:W-:Y:S02]  /*0860*/  IMAD R19, R17, R14.reuse, RZ ;  /* 0x0000000e11137224 */ /* 0x080fe400078e02ff */
[----:B------:R-:W-:Y:S01]  /*0870*/  IMAD.WIDE.U32 R16, R18, R14, RZ ;  /* 0x0000000e12107225 */ /* 0x000fe200078e00ff */
[----:B------:R-:W-:-:S03]  /*0880*/  ISETP.NE.AND P0, PT, R22, RZ, PT ;  /* 0x000000ff1600720c */ /* 0x000fc60003f05270 */
[----:B------:R-:W-:Y:S01]  /*0890*/  IMAD R19, R18, R21, R19 ;  /* 0x0000001512137224 */ /* 0x000fe200078e0213 */
[----:B------:R-:W-:-:S04]  /*08a0*/  MOV R18, R16 ;  /* 0x0000001000127202 */ /* 0x000fc80000000f00 */
[----:B------:R-:W-:-:S05]  /*08b0*/  IADD3 R17, PT, PT, R17, R19, RZ ;  /* 0x0000001311117210 */ /* 0x000fca0007ffe0ff */
[----:B------:R-:W-:Y:S05]  /*08c0*/  @P0 BRA `(.L_x_9) ;  /* 0xfffffffc00e00947 */ /* 0x000fea000383ffff */
.L_x_8:
[----:B------:R-:W-:Y:S05]  /*08d0*/  BSYNC.RECONVERGENT B0 ;  /* 0x0000000000007941 */ /* 0x000fea0003800200 */
.L_x_7:
[----:B------:R-:W-:-:S13]  /*08e0*/  ISETP.NE.AND P0, PT, R20, RZ, PT ;  /* 0x000000ff1400720c */ /* 0x000fda0003f05270 */
[----:B------:R-:W-:Y:S05]  /*08f0*/  @!P0 BRA `(.L_x_6) ;  /* 0x0000000000488947 */ /* 0x000fea0003800000 */
[----:B------:R-:W-:Y:S01]  /*0900*/  ISETP.NE.AND P0, PT, R20, 0x1, PT ;  /* 0x000000011400780c */ /* 0x000fe20003f05270 */
[-C--:B------:R-:W-:Y:S02]  /*0910*/  IMAD R17, R17, R12.reuse, RZ ;  /* 0x0000000c11117224 */ /* 0x080fe400078e02ff */
[----:B------:R-:W-:-:S04]  /*0920*/  IMAD.WIDE.U32 R14, R18, R12, RZ ;  /* 0x0000000c120e7225 */ /* 0x000fc800078e00ff */
[----:B------:R-:W-:Y:S01]  /*0930*/  IMAD R17, R18, R23, R17 ;  /* 0x0000001712117224 */ /* 0x000fe200078e0211 */
[----:B------:R-:W-:-:S03]  /*0940*/  MOV R18, R14 ;  /* 0x0000000e00127202 */ /* 0x000fc60000000f00 */
[----:B------:R-:W-:Y:S02]  /*0950*/  IMAD.IADD R17, R15, 0x1, R17 ;  /* 0x000000010f117824 */ /* 0x000fe400078e0211 */
[----:B------:R-:W-:Y:S05]  /*0960*/  @!P0 BRA `(.L_x_6) ;  /* 0x00000000002c8947 */ /* 0x000fea0003800000 */
[-C--:B------:R-:W-:Y:S01]  /*0970*/  IMAD R17, R17, R12.reuse, RZ ;  /* 0x0000000c11117224 */ /* 0x080fe200078e02ff */
[----:B------:R-:W-:Y:S01]  /*0980*/  ISETP.NE.AND P0, PT, R20, 0x2, PT ;  /* 0x000000021400780c */ /* 0x000fe20003f05270 */
[----:B------:R-:W-:-:S03]  /*0990*/  IMAD.WIDE.U32 R14, R18, R12, RZ ;  /* 0x0000000c120e7225 */ /* 0x000fc600078e00ff */
[----:B------:R-:W-:Y:S01]  /*09a0*/  SEL R13, R12, 0x1, P0 ;  /* 0x000000010c0d7807 */ /* 0x000fe20000000000 */
[----:B------:R-:W-:Y:S01]  /*09b0*/  IMAD R17, R18, R23, R17 ;  /* 0x0000001712117224 */ /* 0x000fe200078e0211 */
[----:B------:R-:W-:-:S03]  /*09c0*/  SEL R23, R23, RZ, P0 ;  /* 0x000000ff17177207 */ /* 0x000fc60000000000 */
[----:B------:R-:W-:Y:S01]  /*09d0*/  IMAD.WIDE.U32 R18, R14, R13, RZ ;  /* 0x0000000d0e127225 */ /* 0x000fe200078e00ff */
[----:B------:R-:W-:-:S05]  /*09e0*/  IADD3 R12, PT, PT, R15, R17, RZ ;  /* 0x000000110f0c7210 */ /* 0x000fca0007ffe0ff */
[----:B------:R-:W-:-:S04]  /*09f0*/  IMAD R12, R12, R13, RZ ;  /* 0x0000000d0c0c7224 */ /* 0x000fc800078e02ff */
[----:B------:R-:W-:-:S04]  /*0a00*/  IMAD R23, R23, R14, R12 ;  /* 0x0000000e17177224 */ /* 0x000fc800078e020c */
[----:B------:R-:W-:-:S07]  /*0a10*/  IMAD.IADD R17, R19, 0x1, R23 ;  /* 0x0000000113117824 */ /* 0x000fce00078e0217 */
.L_x_6:
[----:B------:R-:W-:Y:S05]  /*0a20*/  BSYNC.RECONVERGENT B1 ;  /* 0x0000000000017941 */ /* 0x000fea0003800200 */
.L_x_5:
[----:B------:R-:W-:Y:S01]  /*0a30*/  ISETP.GT.U32.AND P0, PT, R10, 0x9, PT ;  /* 0x000000090a00780c */ /* 0x000fe20003f04070 */
[----:B------:R-:W-:Y:S01]  /*0a40*/  VIADD R6, R6, 0xffffffff ;  /* 0xffffffff06067836 */ /* 0x000fe20000000000 */
[----:B------:R-:W-:Y:S02]  /*0a50*/  IADD3 R5, P1, PT, R5, R18, RZ ;  /* 0x0000001205057210 */ /* 0x000fe40007f3e0ff */
[----:B------:R-:W-:Y:S02]  /*0a60*/  ISETP.GT.U32.AND.EX P0, PT, R11, RZ, PT, P0 ;  /* 0x000000ff0b00720c */ /* 0x000fe40003f04100 */
[----:B------:R-:W-:Y:S02]  /*0a70*/  IADD3 R7, PT, PT, R7, 0x1, RZ ;  /* 0x0000000107077810 */ /* 0x000fe40007ffe0ff */
[----:B------:R-:W-:-:S09]  /*0a80*/  IADD3.X R4, PT, PT, R4, R17, RZ, P1, !PT ;  /* 0x0000001104047210 */ /* 0x000fd20000ffe4ff */
[----:B------:R-:W-:Y:S05]  /*0a90*/  @P0 BRA `(.L_x_15) ;  /* 0xfffffff800180947 */ /* 0x000fea000383ffff */
.L_x_4:
[----:B------:R-:W-:Y:S05]  /*0aa0*/  BSYNC.RECONVERGENT B2 ;  /* 0x0000000000027941 */ /* 0x000fea0003800200 */
.L_x_3:
[----:B------:R-:W-:Y:S01]  /*0ab0*/  ISETP.NE.U32.AND P0, PT, R5, R2, PT ;  /* 0x000000020500720c */ /* 0x000fe20003f05070 */
[----:B------:R-:W-:Y:S03]  /*0ac0*/  BSSY.RECONVERGENT B0, `(.L_x_16) ;  /* 0x0000012000007945 */ /* 0x000fe60003800200 */
[----:B------:R-:W-:-:S13]  /*0ad0*/  ISETP.NE.AND.EX P0, PT, R4, R3, PT, P0 ;  /* 0x000000030400720c */ /* 0x000fda0003f05300 */
[----:B------:R-:W-:Y:S05]  /*0ae0*/  @P0 BRA `(.L_x_17) ;  /* 0x00000000003c0947 */ /* 0x000fea0003800000 */
[----:B------:R-:W0:Y:S01]  /*0af0*/  S2R R5, SR_LANEID ;  /* 0x0000000000057919 */ /* 0x000e220000000000 */
[----:B------:R-:W-:Y:S01]  /*0b00*/  VOTEU.ANY UR5, UPT, PT ;  /* 0x0000000000057886 */ /* 0x000fe200038e0100 */
[----:B------:R-:W1:Y:S01]  /*0b10*/  LDC.64 R6, c[0x4][RZ] ;  /* 0x01000000ff067b82 */ /* 0x000e620000000a00 */
[----:B------:R-:W0:Y:S08]  /*0b20*/  FLO.U32 R0, UR5 ;  /* 0x0000000500007d00 */ /* 0x000e3000080e0000 */
[----:B------:R-:W1:Y:S01]  /*0b30*/  POPC R11, UR5 ;  /* 0x00000005000b7d09 */ /* 0x000e620008000000 */
[----:B0-----:R-:W-:Y:S01]  /*0b40*/  ISETP.EQ.U32.AND P0, PT, R0, R5, PT ;  /* 0x000000050000720c */ /* 0x001fe20003f02070 */
[----:B------:R-:W0:Y:S01]  /*0b50*/  S2R R8, SR_LTMASK ;  /* 0x0000000000087919 */ /* 0x000e220000003900 */
[----:B------:R-:W2:Y:S11]  /*0b60*/  LDC.64 R4, c[0x0][0x380] ;  /* 0x0000e000ff047b82 */ /* 0x000eb60000000a00 */
[----:B-1----:R-:W3:Y:S01]  /*0b70*/  @P0 ATOMG.E.ADD.STRONG.GPU PT, R7, desc[UR6][R6.64], R11 ;  /* 0x8000000b060709a8 */ /* 0x002ee200081ef106 */
[----:B0-----:R-:W-:-:S06]  /*0b80*/  LOP3.LUT R8, R8, UR5, RZ, 0xc0, !PT ;  /* 0x0000000508087c12 */ /* 0x001fcc000f8ec0ff */
[----:B------:R-:W0:Y:S01]  /*0b90*/  POPC R8, R8 ;  /* 0x0000000800087309 */ /* 0x000e220000000000 */
[----:B---3--:R-:W0:Y:S02]  /*0ba0*/  SHFL.IDX PT, R9, R7, R0, 0x1f ;  /* 0x00001f0007097589 */ /* 0x008e2400000e0000 */
[----:B0-----:R-:W-:-:S05]  /*0bb0*/  IADD3 R9, PT, PT, R9, R8, RZ ;  /* 0x0000000809097210 */ /* 0x001fca0007ffe0ff */
[----:B--2---:R-:W-:-:S05]  /*0bc0*/  IMAD.WIDE.U32 R4, R9, 0x8, R4 ;  /* 0x0000000809047825 */ /* 0x004fca00078e0004 */
[----:B------:R0:W-:Y:S02]  /*0bd0*/  STG.E.64 desc[UR6][R4.64], R2 ;  /* 0x0000000204007986 */ /* 0x0001e4000c101b06 */
.L_x_17:
[----:B------:R-:W-:Y:S05]  /*0be0*/  BSYNC.RECONVERGENT B0 ;  /* 0x0000000000007941 */ /* 0x000fea0003800200 */
.L_x_16:
[----:B0-----:R-:W0:Y:S01]  /*0bf0*/  LDC.64 R4, c[0x4][RZ] ;  /* 0x01000000ff047b82 */ /* 0x001e220000000a00 */
[----:B------:R-:W1:Y:S01]  /*0c00*/  LDCU UR5, c[0x0][0x388] ;  /* 0x00007100ff0577ac */ /* 0x000e620008000800 */
[----:B0-----:R-:W1:Y:S01]  /*0c10*/  LDG.E.STRONG.SYS R4, desc[UR6][R4.64] ;  /* 0x0000000604047981 */ /* 0x001e62000c1f5900 */
[----:B------:R-:W-:-:S04]  /*0c20*/  IADD3 R2, P1, PT, R2, UR4, RZ ;  /* 0x0000000402027c10 */ /* 0x000fc8000ff3e0ff */
[----:B------:R-:W-:Y:S02]  /*0c30*/  IADD3.X R3, PT, PT, RZ, R3, RZ, P1, !PT ;  /* 0x00000003ff037210 */ /* 0x000fe40000ffe4ff */
[----:B-1----:R-:W-:-:S13]  /*0c40*/  ISETP.GE.U32.AND P0, PT, R4, UR5, PT ;  /* 0x0000000504007c0c */ /* 0x002fda000bf06070 */
[----:B------:R-:W-:Y:S05]  /*0c50*/  @!P0 BRA `(.L_x_18) ;  /* 0xfffffff400208947 */ /* 0x000fea000383ffff */
[----:B------:R-:W-:Y:S05]  /*0c60*/  EXIT ;  /* 0x000000000000794d */ /* 0x000fea0003800000 */
.L_x_19:
[----:B------:R-:W-:-:S00]  /*0c70*/  BRA `(.L_x_19) ;  /* 0xfffffffc00fc7947 */ /* 0x000fc0000383ffff */
[----:B------:R-:W-:-:S00]  /*0c80*/  NOP ;  /* 0x0000000000007918 */ /* 0x000fc00000000000 */
[----:B------:R-:W-:-:S00]  /*0c90*/  NOP ;  /* 0x0000000000007918 */ /* 0x000fc00000000000 */
[----:B------:R-:W-:-:S00]  /*0ca0*/  NOP ;  /* 0x0000000000007918 */ /* 0x000fc00000000000 */
[----:B------:R-:W-:-:S00]  /*0cb0*/  NOP ;  /* 0x0000000000007918 */ /* 0x000fc00000000000 */
[----:B------:R-:W-:-:S00]  /*0cc0*/  NOP ;  /* 0x0000000000007918 */ /* 0x000fc00000000000 */
[----:B------:R-:W-:-:S00]  /*0cd0*/  NOP ;  /* 0x0000000000007918 */ /* 0x000fc00000000000 */
[----:B------:R-:W-:-:S00]  /*0ce0*/  NOP ;  /* 0x0000000000007918 */ /* 0x000fc00000000000 */
[----:B------:R-:W-:-:S00]  /*0cf0*/  NOP ;  /* 0x0000000000007918 */ /* 0x000fc00000000000 */
.L_x_20:


//--------------------- .nv.shared.reserved.0     --------------------------
	.section	.nv.shared.reserved.0,"aw",@nobits
	.weak		__nv_reservedSMEM_offset_0_alias
	.size		__nv_reservedSMEM_offset_0_alias, 0, 64
	.other		__nv_reservedSMEM_offset_0_alias,@"STO_CUDA_RESERVED_SHARED STV_DEFAULT"
__nv_reservedSMEM_offset_0_alias:
	.zero		0
	.zero		64


//--------------------- .nv.global                --------------------------
	.section	.nv.global,"aw",@nobits
	.align	4
.nv.global:
	.type		findedNumbersCount,@object
	.size		findedNumbersCount,(.L_0 - findedNumbersCount)
findedNumbersCount:
	.zero		4
.L_0:


//--------------------- .nv.constant0._Z23generateDisariumNumbersPmj --------------------------
	.section	.nv.constant0._Z23generateDisariumNumbersPmj,"a",@progbits
	.sectionflags	@""
	.align	4
.nv.constant0._Z23generateDisariumNumbersPmj:
	.zero		908


//--------------------- SYMBOLS --------------------------

	.type		.nv.reservedSmem.offset0,@object
	.size		.nv.reservedSmem.offset0,0x4
